	.headerflags	@"EF_CUDA_TEXMODE_UNIFIED EF_CUDA_64BIT_ADDRESS EF_CUDA_ACCELERATORS EF_CUDA_SM90 EF_CUDA_VIRTUAL_SM(EF_CUDA_SM90)"
	.elftype	@"ET_EXEC"


//--------------------- .nv.info                  --------------------------
	.section	.nv.info,"",@"SHT_CUDA_INFO"
	.align	4


	//----- nvinfo : EIATTR_REGCOUNT
	.align		4
        /*0000*/ 	.byte	0x04, 0x2f
        /*0002*/ 	.short	(.L_1 - .L_0)
	.align		4
.L_0:
        /*0004*/ 	.word	index@(triton_poi_fused_mul_0)
        /*0008*/ 	.word	0x0000000a


	//----- nvinfo : EIATTR_MIN_STACK_SIZE
	.align		4
.L_1:
        /*000c*/ 	.byte	0x04, 0x12
        /*000e*/ 	.short	(.L_3 - .L_2)
	.align		4
.L_2:
        /*0010*/ 	.word	index@(triton_poi_fused_mul_0)
        /*0014*/ 	.word	0x00000000


	//----- nvinfo : EIATTR_FRAME_SIZE
	.align		4
.L_3:
        /*0018*/ 	.byte	0x04, 0x11
        /*001a*/ 	.short	(.L_5 - .L_4)
	.align		4
.L_4:
        /*001c*/ 	.word	index@(triton_poi_fused_mul_0)
        /*0020*/ 	.word	0x00000000


	//----- nvinfo : EIATTR_MIN_STACK_SIZE
	.align		4
.L_5:
        /*0024*/ 	.byte	0x04, 0x12
        /*0026*/ 	.short	(.L_7 - .L_6)
	.align		4
.L_6:
        /*0028*/ 	.word	index@(triton_poi_fused_mul_0)
        /*002c*/ 	.word	0x00000000
.L_7:


//--------------------- .nv.info.triton_poi_fused_mul_0 --------------------------
	.section	.nv.info.triton_poi_fused_mul_0,"",@"SHT_CUDA_INFO"
	.sectionflags	@""
	.align	4


	//----- nvinfo : EIATTR_CUDA_API_VERSION
	.align		4
        /*0000*/ 	.byte	0x04, 0x37
        /*0002*/ 	.short	(.L_9 - .L_8)
.L_8:
        /*0004*/ 	.word	0x0000007c


	//----- nvinfo : EIATTR_KPARAM_INFO
	.align		4
.L_9:
        /*0008*/ 	.byte	0x04, 0x17
        /*000a*/ 	.short	(.L_11 - .L_10)
.L_10:
        /*000c*/ 	.word	0x00000000
        /*0010*/ 	.short	0x0002
        /*0012*/ 	.short	0x0010
        /*0014*/ 	.byte	0x00, 0xf0, 0x11, 0x00


	//----- nvinfo : EIATTR_KPARAM_INFO
	.align		4
.L_11:
        /*0018*/ 	.byte	0x04, 0x17
        /*001a*/ 	.short	(.L_13 - .L_12)
.L_12:
        /*001c*/ 	.word	0x00000000
        /*0020*/ 	.short	0x0001
        /*0022*/ 	.short	0x0008
        /*0024*/ 	.byte	0x00, 0xf4, 0x21, 0x00


	//----- nvinfo : EIATTR_KPARAM_INFO
	.align		4
.L_13:
        /*0028*/ 	.byte	0x04, 0x17
        /*002a*/ 	.short	(.L_15 - .L_14)
.L_14:
        /*002c*/ 	.word	0x00000000
        /*0030*/ 	.short	0x0000
        /*0032*/ 	.short	0x0000
        /*0034*/ 	.byte	0x00, 0xf4, 0x21, 0x00


	//----- nvinfo : EIATTR_SPARSE_MMA_MASK
	.align		4
.L_15:
        /*0038*/ 	.byte	0x03, 0x50
        /*003a*/ 	.short	0x0000


	//----- nvinfo : EIATTR_MAXREG_COUNT
	.align		4
        /*003c*/ 	.byte	0x03, 0x1b
        /*003e*/ 	.short	0x00ff


	//----- nvinfo : EIATTR_EXIT_INSTR_OFFSETS
	.align		4
        /*0040*/ 	.byte	0x04, 0x1c
        /*0042*/ 	.short	(.L_17 - .L_16)


	//   ....[0]....
.L_16:
        /*0044*/ 	.word	0x00000100


	//   ....[1]....
        /*0048*/ 	.word	0x00000130


	//----- nvinfo : EIATTR_REQNTID
	.align		4
.L_17:
        /*004c*/ 	.byte	0x04, 0x10
        /*004e*/ 	.short	(.L_19 - .L_18)
.L_18:
        /*0050*/ 	.word	0x00000080
        /*0054*/ 	.word	0x00000001
        /*0058*/ 	.word	0x00000001


	//----- nvinfo : EIATTR_CRS_STACK_SIZE
	.align		4
.L_19:
        /*005c*/ 	.byte	0x04, 0x1e
        /*005e*/ 	.short	(.L_21 - .L_20)
.L_20:
        /*0060*/ 	.word	0x00000000


	//----- nvinfo : EIATTR_CBANK_PARAM_SIZE
	.align		4
.L_21:
        /*0064*/ 	.byte	0x03, 0x19
        /*0066*/ 	.short	0x0014


	//----- nvinfo : EIATTR_PARAM_CBANK
	.align		4
        /*0068*/ 	.byte	0x04, 0x0a
        /*006a*/ 	.short	(.L_23 - .L_22)
	.align		4
.L_22:
        /*006c*/ 	.word	index@(.nv.constant0.triton_poi_fused_mul_0)
        /*0070*/ 	.short	0x0210
        /*0072*/ 	.short	0x0014


	//----- nvinfo : EIATTR_SW_WAR
	.align		4
.L_23:
        /*0074*/ 	.byte	0x04, 0x36
        /*0076*/ 	.short	(.L_25 - .L_24)
.L_24:
        /*0078*/ 	.word	0x00000008
.L_25:


//--------------------- .nv.callgraph             --------------------------
	.section	.nv.callgraph,"",@"SHT_CUDA_CALLGRAPH"
	.align	4
	.sectionentsize	8
	.align		4
        /*0000*/ 	.word	0x00000000
	.align		4
        /*0004*/ 	.word	0xffffffff
	.align		4
        /*0008*/ 	.word	0x00000000
	.align		4
        /*000c*/ 	.word	0xfffffffe
	.align		4
        /*0010*/ 	.word	0x00000000
	.align		4
        /*0014*/ 	.word	0xfffffffd
	.align		4
        /*0018*/ 	.word	0x00000000
	.align		4
        /*001c*/ 	.word	0xfffffffc


//--------------------- .text.triton_poi_fused_mul_0 --------------------------
	.section	.text.triton_poi_fused_mul_0,"ax",@progbits
	.align	128
        .global         triton_poi_fused_mul_0
        .type           triton_poi_fused_mul_0,@function
        .size           triton_poi_fused_mul_0,(.L_x_3 - triton_poi_fused_mul_0)
        .other          triton_poi_fused_mul_0,@"STO_CUDA_ENTRY STV_DEFAULT"
triton_poi_fused_mul_0:
.text.triton_poi_fused_mul_0:
[----:B------:R-:W0:Y:S02]  /*0000*/  LDC R1, c[0x0][0x28] ;  /* 0x00000a00ff017b82 */ /* 0x000e240000000800 */
[----:B------:R-:W1:Y:S01]  /*0010*/  S2R R0, SR_TID.X ;  /* 0x0000000000007919 */ /* 0x000e620000002100 */
[----:B------:R-:W2:Y:S01]  /*0020*/  LDC.64 R4, c[0x0][0x218] ;  /* 0x00008600ff047b82 */ /* 0x000ea20000000a00 */
[----:B------:R-:W-:Y:S01]  /*0030*/  ULDC.64 UR4, c[0x0][0x208] ;  /* 0x0000820000047ab9 */ /* 0x000fe20000000a00 */
[----:B------:R-:W-:Y:S01]  /*0040*/  BSSY B0, `(.L_x_0) ;  /* 0x000000b000007945 */ /* 0x000fe20003800000 */
[----:B------:R-:W3:Y:S01]  /*0050*/  S2R R7, SR_CTAID.X ;  /* 0x0000000000077919 */ /* 0x000ee20000002500 */
[----:B------:R-:W-:Y:S01]  /*0060*/  HFMA2.MMA R2, -RZ, RZ, 0, 0 ;  /* 0x00000000ff027435 */ /* 0x000fe200000001ff */
[----:B-1----:R-:W-:-:S04]  /*0070*/  LOP3.LUT R0, R0, 0x7f, RZ, 0xc0, !PT ;  /* 0x0000007f00007812 */ /* 0x002fc800078ec0ff */
[----:B---3--:R-:W-:-:S04]  /*0080*/  LEA R7, R7, R0, 0x7 ;  /* 0x0000000007077211 */ /* 0x008fc800078e38ff */
[C---:B------:R-:W-:Y:S01]  /*0090*/  ISETP.GE.AND P0, PT, R7.reuse, 0x100, PT ;  /* 0x000001000700780c */ /* 0x040fe20003f06270 */
[----:B--2---:R-:W-:-:S12]  /*00a0*/  IMAD.WIDE R4, R7, 0x4, R4 ;  /* 0x0000000407047825 */ /* 0x004fd800078e0204 */
[----:B------:R-:W-:Y:S05]  /*00b0*/  @P0 BRA `(.L_x_1) ;  /* 0x00000000000c0947 */ /* 0x000fea0003800000 */
[----:B------:R-:W1:Y:S02]  /*00c0*/  LDC.64 R2, c[0x0][0x210] ;  /* 0x00008400ff027b82 */ /* 0x000e640000000a00 */
[----:B-1----:R-:W-:-:S06]  /*00d0*/  IMAD.WIDE R2, R7, 0x4, R2 ;  /* 0x0000000407027825 */ /* 0x002fcc00078e0202 */
[----:B------:R1:W5:Y:S02]  /*00e0*/  LDG.E R2, desc[UR4][R2.64] ;  /* 0x0000000402027981 */ /* 0x000364000c1e1900 */
.L_x_1:
[----:B------:R-:W-:Y:S05]  /*00f0*/  BSYNC B0 ;  /* 0x0000000000007941 */ /* 0x000fea0003800000 */
.L_x_0:
[----:B------:R-:W-:Y:S05]  /*0100*/  @P0 EXIT ;  /* 0x000000000000094d */ /* 0x000fea0003800000 */
[----:B-1---5:R-:W-:-:S05]  /*0110*/  FMUL R3, R2, 255 ;  /* 0x437f000002037820 */ /* 0x022fca0000400000 */
[----:B------:R-:W-:Y:S01]  /*0120*/  STG.E desc[UR4][R4.64], R3 ;  /* 0x0000000304007986 */ /* 0x000fe2000c101904 */
[----:B------:R-:W-:Y:S05]  /*0130*/  EXIT ;  /* 0x000000000000794d */ /* 0x000fea0003800000 */
.L_x_2:
[----:B------:R-:W-:-:S00]  /*0140*/  BRA `(.L_x_2) ;  /* 0xfffffffc00fc7947 */ /* 0x000fc0000383ffff */
[----:B------:R-:W-:-:S00]  /*0150*/  NOP ;  /* 0x0000000000007918 */ /* 0x000fc00000000000 */
        /* <DEDUP_REMOVED lines=10> */
.L_x_3:


//--------------------- .nv.constant0.triton_poi_fused_mul_0 --------------------------
	.section	.nv.constant0.triton_poi_fused_mul_0,"a",@progbits
	.sectionflags	@""
	.align	4
.nv.constant0.triton_poi_fused_mul_0:
	.zero		548
